//
// Generated by NVIDIA NVVM Compiler
//
// Compiler Build ID: CL-36424714
// Cuda compilation tools, release 13.0, V13.0.88
// Based on NVVM 20.0.0
//

.version 9.0
.target sm_100
.address_size 64

	// .globl	_Z8myKernelPii

.visible .entry _Z8myKernelPii(
	.param .u64 .ptr .align 1 _Z8myKernelPii_param_0,
	.param .u32 _Z8myKernelPii_param_1
)
{
	.reg .pred 	%p<2>;
	.reg .b32 	%r<8>;
	.reg .b64 	%rd<5>;

	ld.param.u64 	%rd1, [_Z8myKernelPii_param_0];
	ld.param.u32 	%r2, [_Z8myKernelPii_param_1];
	mov.u32 	%r3, %ctaid.x;
	mov.u32 	%r4, %ntid.x;
	mov.u32 	%r5, %tid.x;
	mad.lo.s32 	%r1, %r3, %r4, %r5;
	setp.ge.s32 	%p1, %r1, %r2;
	@%p1 bra 	$L__BB0_2;
	cvta.to.global.u64 	%rd2, %rd1;
	mul.wide.s32 	%rd3, %r1, 4;
	add.s64 	%rd4, %rd2, %rd3;
	ld.global.u32 	%r6, [%rd4];
	add.s32 	%r7, %r6, 1;
	st.global.u32 	[%rd4], %r7;
$L__BB0_2:
	ret;

}


// ===== COMPILED SASS (sm_100) =====

	.target	sm_100

	.elftype	@"ET_EXEC"


//--------------------- .note.nv.tkinfo           --------------------------
	.section	.note.nv.tkinfo,"",@"SHT_NOTE"
	.sectionflags	@"SHF_NOTE_NV_TKINFO"
	.tkinfo
        /*0018*/ 	.word	0x00000002
        /*0030*/ 	.string	""
        /*0030*/ 	.string	"ptxas"
        /*0030*/ 	.string	"Cuda compilation tools, release 13.0, V13.0.88"
        /*0030*/ 	.string	"Build cuda_13.0.r13.0/compiler.36424714_0"
        /*0030*/ 	.string	"-arch sm_100 -m 64 "



//--------------------- .note.nv.cuinfo           --------------------------
	.section	.note.nv.cuinfo,"",@"SHT_NOTE"
	.sectionflags	@"SHF_NOTE_NV_CUINFO"
        /*0018*/ 	.short	0x0002
        /*001a*/ 	.short	0x0064
        /*001c*/ 	.short	0x0082
	.zero		2


//--------------------- .nv.info                  --------------------------
	.section	.nv.info,"",@"SHT_CUDA_INFO"
	.align	4


	//----- nvinfo : EIATTR_REGCOUNT
	.align		4
        /*0000*/ 	.byte	0x04, 0x2f
        /*0002*/ 	.short	(.L_1 - .L_0)
	.align		4
.L_0:
        /*0004*/ 	.word	index@(_Z8myKernelPii)
        /*0008*/ 	.word	0x00000008


	//----- nvinfo : EIATTR_FRAME_SIZE
	.align		4
.L_1:
        /*000c*/ 	.byte	0x04, 0x11
        /*000e*/ 	.short	(.L_3 - .L_2)
	.align		4
.L_2:
        /*0010*/ 	.word	index@(_Z8myKernelPii)
        /*0014*/ 	.word	0x00000000


	//----- nvinfo : EIATTR_MIN_STACK_SIZE
	.align		4
.L_3:
        /*0018*/ 	.byte	0x04, 0x12
        /*001a*/ 	.short	(.L_5 - .L_4)
	.align		4
.L_4:
        /*001c*/ 	.word	index@(_Z8myKernelPii)
        /*0020*/ 	.word	0x00000000
.L_5:


//--------------------- .nv.compat                --------------------------
	.section	.nv.compat,"",@"SHT_CUDA_COMPAT_INFO"
	.align	4
        /*0000*/ 	.byte	0x02, 0x09, 0x00, 0x00, 0x02, 0x02, 0x01, 0x00, 0x02, 0x05, 0x05, 0x00, 0x03, 0x07, 0x01, 0x01
        /*0010*/ 	.byte	0x02, 0x03, 0x00, 0x00, 0x02, 0x06, 0x01, 0x00, 0x04, 0x0b, 0x08, 0x00, 0x09, 0x00, 0x00, 0x00
        /*0020*/ 	.byte	0x00, 0x00, 0x00, 0x00


//--------------------- .nv.info._Z8myKernelPii   --------------------------
	.section	.nv.info._Z8myKernelPii,"",@"SHT_CUDA_INFO"
	.sectionflags	@""
	.align	4


	//----- nvinfo : EIATTR_CUDA_API_VERSION
	.align		4
        /*0000*/ 	.byte	0x04, 0x37
        /*0002*/ 	.short	(.L_7 - .L_6)
.L_6:
        /*0004*/ 	.word	0x00000082


	//----- nvinfo : EIATTR_KPARAM_INFO
	.align		4
.L_7:
        /*0008*/ 	.byte	0x04, 0x17
        /*000a*/ 	.short	(.L_9 - .L_8)
.L_8:
        /*000c*/ 	.word	0x00000000
        /*0010*/ 	.short	0x0001
        /*0012*/ 	.short	0x0008
        /*0014*/ 	.byte	0x00, 0xf0, 0x11, 0x00


	//----- nvinfo : EIATTR_KPARAM_INFO
	.align		4
.L_9:
        /*0018*/ 	.byte	0x04, 0x17
        /*001a*/ 	.short	(.L_11 - .L_10)
.L_10:
        /*001c*/ 	.word	0x00000000
        /*0020*/ 	.short	0x0000
        /*0022*/ 	.short	0x0000
        /*0024*/ 	.byte	0x00, 0xf5, 0x21, 0x00


	//----- nvinfo : EIATTR_SPARSE_MMA_MASK
	.align		4
.L_11:
        /*0028*/ 	.byte	0x03, 0x50
        /*002a*/ 	.short	0x0000


	//----- nvinfo : EIATTR_MAXREG_COUNT
	.align		4
        /*002c*/ 	.byte	0x03, 0x1b
        /*002e*/ 	.short	0x00ff


	//----- nvinfo : EIATTR_MERCURY_ISA_VERSION
	.align		4
        /*0030*/ 	.byte	0x03, 0x5f
        /*0032*/ 	.short	0x0101


	//----- nvinfo : EIATTR_VRC_CTA_INIT_COUNT
	.align		4
        /*0034*/ 	.byte	0x02, 0x4a
	.zero		1
	.zero		1


	//----- nvinfo : EIATTR_EXIT_INSTR_OFFSETS
	.align		4
        /*0038*/ 	.byte	0x04, 0x1c
        /*003a*/ 	.short	(.L_13 - .L_12)


	//   ....[0]....
.L_12:
        /*003c*/ 	.word	0x00000070


	//   ....[1]....
        /*0040*/ 	.word	0x000000e0


	//----- nvinfo : EIATTR_CBANK_PARAM_SIZE
	.align		4
.L_13:
        /*0044*/ 	.byte	0x03, 0x19
        /*0046*/ 	.short	0x000c


	//----- nvinfo : EIATTR_PARAM_CBANK
	.align		4
        /*0048*/ 	.byte	0x04, 0x0a
        /*004a*/ 	.short	(.L_15 - .L_14)
	.align		4
.L_14:
        /*004c*/ 	.word	index@(.nv.constant0._Z8myKernelPii)
        /*0050*/ 	.short	0x0380
        /*0052*/ 	.short	0x000c


	//----- nvinfo : EIATTR_SW_WAR
	.align		4
.L_15:
        /*0054*/ 	.byte	0x04, 0x36
        /*0056*/ 	.short	(.L_17 - .L_16)
.L_16:
        /*0058*/ 	.word	0x00000008
.L_17:


//--------------------- .nv.callgraph             --------------------------
	.section	.nv.callgraph,"",@"SHT_CUDA_CALLGRAPH"
	.align	4
	.sectionentsize	8
	.align		4
        /*0000*/ 	.word	0x00000000
	.align		4
        /*0004*/ 	.word	0xffffffff
	.align		4
        /*0008*/ 	.word	0x00000000
	.align		4
        /*000c*/ 	.word	0xfffffffe
	.align		4
        /*0010*/ 	.word	0x00000000
	.align		4
        /*0014*/ 	.word	0xfffffffd
	.align		4
        /*0018*/ 	.word	0x00000000
	.align		4
        /*001c*/ 	.word	0xfffffffc


//--------------------- .text._Z8myKernelPii      --------------------------
	.section	.text._Z8myKernelPii,"ax",@progbits
	.align	128
        .global         _Z8myKernelPii
        .type           _Z8myKernelPii,@function
        .size           _Z8myKernelPii,(.L_x_1 - _Z8myKernelPii)
        .other          _Z8myKernelPii,@"STO_CUDA_ENTRY STV_DEFAULT"
_Z8myKernelPii:
.text._Z8myKernelPii:
[----:B------:R-:W-:Y:S01]  /*0000*/  LDC R1, c[0x0][0x37c] ;  /* 0x0000df00ff017b82 */ /* 0x000fe20000000800 */
[----:B------:R-:W0:Y:S07]  /*0010*/  S2R R0, SR_TID.X ;  /* 0x0000000000007919 */ /* 0x000e2e0000002100 */
[----:B------:R-:W0:Y:S01]  /*0020*/  S2UR UR4, SR_CTAID.X ;  /* 0x00000000000479c3 */ /* 0x000e220000002500 */
[----:B------:R-:W1:Y:S07]  /*0030*/  LDCU UR5, c[0x0][0x388] ;  /* 0x00007100ff0577ac */ /* 0x000e6e0008000800 */
[----:B------:R-:W0:Y:S02]  /*0040*/  LDC R5, c[0x0][0x360] ;  /* 0x0000d800ff057b82 */ /* 0x000e240000000800 */
[----:B0-----:R-:W-:-:S05]  /*0050*/  IMAD R5, R5, UR4, R0 ;  /* 0x0000000405057c24 */ /* 0x001fca000f8e0200 */
[----:B-1----:R-:W-:-:S13]  /*0060*/  ISETP.GE.AND P0, PT, R5, UR5, PT ;  /* 0x0000000505007c0c */ /* 0x002fda000bf06270 */
[----:B------:R-:W-:Y:S05]  /*0070*/  @P0 EXIT ;  /* 0x000000000000094d */ /* 0x000fea0003800000 */
[----:B------:R-:W0:Y:S01]  /*0080*/  LDC.64 R2, c[0x0][0x380] ;  /* 0x0000e000ff027b82 */ /* 0x000e220000000a00 */
[----:B------:R-:W1:Y:S01]  /*0090*/  LDCU.64 UR4, c[0x0][0x358] ;  /* 0x00006b00ff0477ac */ /* 0x000e620008000a00 */
[----:B0-----:R-:W-:-:S05]  /*00a0*/  IMAD.WIDE R2, R5, 0x4, R2 ;  /* 0x0000000405027825 */ /* 0x001fca00078e0202 */
[----:B-1----:R-:W2:Y:S02]  /*00b0*/  LDG.E R0, desc[UR4][R2.64] ;  /* 0x0000000402007981 */ /* 0x002ea4000c1e1900 */
[----:B--2---:R-:W-:-:S05]  /*00c0*/  IADD3 R5, PT, PT, R0, 0x1, RZ ;  /* 0x0000000100057810 */ /* 0x004fca0007ffe0ff */
[----:B------:R-:W-:Y:S01]  /*00d0*/  STG.E desc[UR4][R2.64], R5 ;  /* 0x0000000502007986 */ /* 0x000fe2000c101904 */
[----:B------:R-:W-:Y:S05]  /*00e0*/  EXIT ;  /* 0x000000000000794d */ /* 0x000fea0003800000 */
.L_x_0:
[----:B------:R-:W-:-:S00]  /*00f0*/  BRA `(.L_x_0) ;  /* 0xfffffffc00fc7947 */ /* 0x000fc0000383ffff */
[----:B------:R-:W-:-:S00]  /*0100*/  NOP ;  /* 0x0000000000007918 */ /* 0x000fc00000000000 */
[----:B------:R-:W-:-:S00]  /*0110*/  NOP ;  /* 0x0000000000007918 */ /* 0x000fc00000000000 */
[----:B------:R-:W-:-:S00]  /*0120*/  NOP ;  /* 0x0000000000007918 */ /* 0x000fc00000000000 */
[----:B------:R-:W-:-:S00]  /*0130*/  NOP ;  /* 0x0000000000007918 */ /* 0x000fc00000000000 */
[----:B------:R-:W-:-:S00]  /*0140*/  NOP ;  /* 0x0000000000007918 */ /* 0x000fc00000000000 */
[----:B------:R-:W-:-:S00]  /*0150*/  NOP ;  /* 0x0000000000007918 */ /* 0x000fc00000000000 */
[----:B------:R-:W-:-:S00]  /*0160*/  NOP ;  /* 0x0000000000007918 */ /* 0x000fc00000000000 */
[----:B------:R-:W-:-:S00]  /*0170*/  NOP ;  /* 0x0000000000007918 */ /* 0x000fc00000000000 */
.L_x_1:


//--------------------- .nv.shared.reserved.0     --------------------------
	.section	.nv.shared.reserved.0,"aw",@nobits
	.weak		__nv_reservedSMEM_offset_0_alias
	.size		__nv_reservedSMEM_offset_0_alias, 0, 64
	.other		__nv_reservedSMEM_offset_0_alias,@"STO_CUDA_RESERVED_SHARED STV_DEFAULT"
__nv_reservedSMEM_offset_0_alias:
	.zero		0
	.zero		64


//--------------------- .nv.constant0._Z8myKernelPii --------------------------
	.section	.nv.constant0._Z8myKernelPii,"a",@progbits
	.sectionflags	@""
	.align	4
.nv.constant0._Z8myKernelPii:
	.zero		908


//--------------------- SYMBOLS --------------------------

	.type		.nv.reservedSmem.offset0,@object
	.size		.nv.reservedSmem.offset0,0x4
